//
// Generated by NVIDIA NVVM Compiler
//
// Compiler Build ID: CL-36424714
// Cuda compilation tools, release 13.0, V13.0.88
// Based on NVVM 20.0.0
//

.version 9.0
.target sm_100
.address_size 64

	// .globl	_Z14compute_staticPKfPfi
.global .align 4 .b8 __cudart_i2opi_f[24] = {65, 144, 67, 60, 153, 149, 98, 219, 192, 221, 52, 245, 209, 87, 39, 252, 41, 21, 68, 78, 110, 131, 249, 162};

.visible .entry _Z14compute_staticPKfPfi(
	.param .u64 .ptr .align 1 _Z14compute_staticPKfPfi_param_0,
	.param .u64 .ptr .align 1 _Z14compute_staticPKfPfi_param_1,
	.param .u32 _Z14compute_staticPKfPfi_param_2
)
{
	.local .align 4 .b8 	__local_depot0[28];
	.reg .b64 	%SP;
	.reg .b64 	%SPL;
	.reg .pred 	%p<19>;
	.reg .b32 	%r<89>;
	.reg .b32 	%f<53>;
	.reg .b64 	%rd<45>;
	.reg .b64 	%fd<5>;

	mov.u64 	%SPL, __local_depot0;
	ld.param.u64 	%rd13, [_Z14compute_staticPKfPfi_param_0];
	ld.param.u64 	%rd14, [_Z14compute_staticPKfPfi_param_1];
	ld.param.u32 	%r30, [_Z14compute_staticPKfPfi_param_2];
	add.u64 	%rd1, %SPL, 0;
	add.u64 	%rd2, %SPL, 0;
	mov.u32 	%r31, %ctaid.x;
	mov.u32 	%r32, %ntid.x;
	mov.u32 	%r33, %tid.x;
	mad.lo.s32 	%r1, %r31, %r32, %r33;
	setp.ge.s32 	%p2, %r1, %r30;
	@%p2 bra 	$L__BB0_17;
	and.b32  	%r2, %r1, 255;
	setp.eq.s32 	%p3, %r2, 0;
	mov.f32 	%f52, 0f00000000;
	@%p3 bra 	$L__BB0_16;
	cvta.to.global.u64 	%rd17, %rd13;
	mul.wide.s32 	%rd18, %r1, 4;
	add.s64 	%rd19, %rd17, %rd18;
	ld.global.f32 	%f12, [%rd19];
	mul.f32 	%f13, %f12, 0f3F22F983;
	cvt.rni.s32.f32 	%r35, %f13;
	cvt.rn.f32.s32 	%f14, %r35;
	fma.rn.f32 	%f15, %f14, 0fBFC90FDA, %f12;
	fma.rn.f32 	%f16, %f14, 0fB3A22168, %f15;
	fma.rn.f32 	%f17, %f14, 0fA7C234C5, %f16;
	abs.f32 	%f18, %f12;
	setp.ltu.f32 	%p4, %f18, 0f47CE4780;
	setp.eq.f32 	%p5, %f18, 0f7F800000;
	mov.b32 	%r3, %f12;
	shr.u32 	%r36, %r3, 23;
	and.b32  	%r37, %r36, 224;
	add.s32 	%r38, %r37, -128;
	shl.b32 	%r39, %r3, 8;
	or.b32  	%r4, %r39, -2147483648;
	shr.u32 	%r40, %r38, 5;
	and.b32  	%r5, %r36, 31;
	mul.wide.u32 	%rd20, %r40, 4;
	sub.s64 	%rd3, %rd2, %rd20;
	sub.s32 	%r6, 32, %r5;
	mov.f32 	%f52, 0f00000000;
	mul.rn.f32 	%f19, %f12, %f52;
	sub.s64 	%rd4, %rd1, %rd20;
	or.pred  	%p1, %p4, %p5;
	selp.b32 	%r7, %r35, 0, %p4;
	selp.f32 	%f1, %f17, %f19, %p4;
	mov.b32 	%r80, 0;
$L__BB0_3:
	mov.u32 	%r84, %r7;
	mov.f32 	%f50, %f1;
	@%p1 bra 	$L__BB0_9;
	mov.b64 	%rd43, 0;
	mov.b32 	%r81, 0;
	mov.u64 	%rd41, __cudart_i2opi_f;
	mov.u64 	%rd42, %rd2;
$L__BB0_5:
	.pragma "nounroll";
	ld.global.nc.u32 	%r42, [%rd41];
	mad.wide.u32 	%rd23, %r42, %r4, %rd43;
	shr.u64 	%rd43, %rd23, 32;
	st.local.u32 	[%rd42], %rd23;
	add.s32 	%r81, %r81, 1;
	add.s64 	%rd42, %rd42, 4;
	add.s64 	%rd41, %rd41, 4;
	setp.ne.s32 	%p6, %r81, 6;
	@%p6 bra 	$L__BB0_5;
	setp.eq.s32 	%p7, %r5, 0;
	st.local.u32 	[%rd2+24], %rd43;
	ld.local.u32 	%r82, [%rd3+24];
	ld.local.u32 	%r83, [%rd3+20];
	@%p7 bra 	$L__BB0_8;
	shl.b32 	%r43, %r82, %r5;
	shr.u32 	%r44, %r83, %r6;
	add.s32 	%r82, %r44, %r43;
	shl.b32 	%r45, %r83, %r5;
	ld.local.u32 	%r46, [%rd3+16];
	shr.u32 	%r47, %r46, %r6;
	add.s32 	%r83, %r47, %r45;
$L__BB0_8:
	setp.lt.s32 	%p8, %r3, 0;
	shr.u32 	%r48, %r82, 30;
	shf.l.wrap.b32 	%r49, %r83, %r82, 2;
	shl.b32 	%r50, %r83, 2;
	shr.u32 	%r51, %r49, 31;
	add.s32 	%r52, %r51, %r48;
	neg.s32 	%r53, %r52;
	selp.b32 	%r84, %r53, %r52, %p8;
	xor.b32  	%r54, %r49, %r3;
	shr.s32 	%r55, %r49, 31;
	xor.b32  	%r56, %r55, %r49;
	xor.b32  	%r57, %r55, %r50;
	cvt.u64.u32 	%rd24, %r56;
	shl.b64 	%rd25, %rd24, 32;
	cvt.u64.u32 	%rd26, %r57;
	or.b64  	%rd27, %rd25, %rd26;
	cvt.rn.f64.s64 	%fd1, %rd27;
	mul.f64 	%fd2, %fd1, 0d3BF921FB54442D19;
	cvt.rn.f32.f64 	%f20, %fd2;
	neg.f32 	%f21, %f20;
	setp.lt.s32 	%p9, %r54, 0;
	selp.f32 	%f50, %f21, %f20, %p9;
$L__BB0_9:
	mul.rn.f32 	%f22, %f50, %f50;
	and.b32  	%r58, %r84, 1;
	setp.eq.b32 	%p10, %r58, 1;
	selp.f32 	%f23, 0f3F800000, %f50, %p10;
	fma.rn.f32 	%f24, %f22, %f23, 0f00000000;
	fma.rn.f32 	%f25, %f22, 0f37CBAC00, 0fBAB607ED;
	selp.f32 	%f26, %f25, 0fB94D4153, %p10;
	selp.f32 	%f27, 0f3D2AAABB, 0f3C0885E4, %p10;
	fma.rn.f32 	%f28, %f26, %f22, %f27;
	selp.f32 	%f29, 0fBEFFFFFF, 0fBE2AAAA8, %p10;
	fma.rn.f32 	%f30, %f28, %f22, %f29;
	fma.rn.f32 	%f31, %f30, %f24, %f23;
	and.b32  	%r59, %r84, 2;
	setp.eq.s32 	%p11, %r59, 0;
	mov.f32 	%f32, 0f00000000;
	sub.f32 	%f33, %f32, %f31;
	selp.f32 	%f5, %f31, %f33, %p11;
	mov.u32 	%r88, %r7;
	mov.f32 	%f51, %f1;
	@%p1 bra 	$L__BB0_15;
	mov.b64 	%rd44, 0;
	mov.b32 	%r85, 0;
$L__BB0_11:
	.pragma "nounroll";
	mul.wide.u32 	%rd29, %r85, 4;
	mov.u64 	%rd30, __cudart_i2opi_f;
	add.s64 	%rd31, %rd30, %rd29;
	ld.global.nc.u32 	%r61, [%rd31];
	mad.wide.u32 	%rd32, %r61, %r4, %rd44;
	shr.u64 	%rd44, %rd32, 32;
	add.s64 	%rd33, %rd1, %rd29;
	st.local.u32 	[%rd33], %rd32;
	add.s32 	%r85, %r85, 1;
	setp.ne.s32 	%p12, %r85, 6;
	@%p12 bra 	$L__BB0_11;
	setp.eq.s32 	%p13, %r5, 0;
	st.local.u32 	[%rd1+24], %rd44;
	ld.local.u32 	%r86, [%rd4+24];
	ld.local.u32 	%r87, [%rd4+20];
	@%p13 bra 	$L__BB0_14;
	shl.b32 	%r62, %r86, %r5;
	shr.u32 	%r63, %r87, %r6;
	add.s32 	%r86, %r63, %r62;
	shl.b32 	%r64, %r87, %r5;
	ld.local.u32 	%r65, [%rd4+16];
	shr.u32 	%r66, %r65, %r6;
	add.s32 	%r87, %r66, %r64;
$L__BB0_14:
	setp.lt.s32 	%p14, %r3, 0;
	shr.u32 	%r67, %r86, 30;
	shf.l.wrap.b32 	%r68, %r87, %r86, 2;
	shl.b32 	%r69, %r87, 2;
	shr.u32 	%r70, %r68, 31;
	add.s32 	%r71, %r70, %r67;
	neg.s32 	%r72, %r71;
	selp.b32 	%r88, %r72, %r71, %p14;
	xor.b32  	%r73, %r68, %r3;
	shr.s32 	%r74, %r68, 31;
	xor.b32  	%r75, %r74, %r68;
	xor.b32  	%r76, %r74, %r69;
	cvt.u64.u32 	%rd34, %r75;
	shl.b64 	%rd35, %rd34, 32;
	cvt.u64.u32 	%rd36, %r76;
	or.b64  	%rd37, %rd35, %rd36;
	cvt.rn.f64.s64 	%fd3, %rd37;
	mul.f64 	%fd4, %fd3, 0d3BF921FB54442D19;
	cvt.rn.f32.f64 	%f34, %fd4;
	neg.f32 	%f35, %f34;
	setp.lt.s32 	%p15, %r73, 0;
	selp.f32 	%f51, %f35, %f34, %p15;
$L__BB0_15:
	add.s32 	%r77, %r88, 1;
	mul.rn.f32 	%f36, %f51, %f51;
	and.b32  	%r78, %r88, 1;
	setp.eq.b32 	%p16, %r78, 1;
	selp.f32 	%f37, %f51, 0f3F800000, %p16;
	fma.rn.f32 	%f38, %f36, %f37, 0f00000000;
	fma.rn.f32 	%f39, %f36, 0f37CBAC00, 0fBAB607ED;
	selp.f32 	%f40, 0fB94D4153, %f39, %p16;
	selp.f32 	%f41, 0f3C0885E4, 0f3D2AAABB, %p16;
	fma.rn.f32 	%f42, %f40, %f36, %f41;
	selp.f32 	%f43, 0fBE2AAAA8, 0fBEFFFFFF, %p16;
	fma.rn.f32 	%f44, %f42, %f36, %f43;
	fma.rn.f32 	%f45, %f44, %f38, %f37;
	and.b32  	%r79, %r77, 2;
	setp.eq.s32 	%p17, %r79, 0;
	mov.f32 	%f46, 0f00000000;
	sub.f32 	%f47, %f46, %f45;
	selp.f32 	%f48, %f45, %f47, %p17;
	fma.rn.f32 	%f52, %f5, %f48, %f52;
	add.s32 	%r80, %r80, 1;
	setp.ne.s32 	%p18, %r80, %r2;
	@%p18 bra 	$L__BB0_3;
$L__BB0_16:
	cvta.to.global.u64 	%rd38, %rd14;
	mul.wide.s32 	%rd39, %r1, 4;
	add.s64 	%rd40, %rd38, %rd39;
	st.global.f32 	[%rd40], %f52;
$L__BB0_17:
	ret;

}


// ===== COMPILED SASS (sm_100) =====

	.target	sm_100

	.elftype	@"ET_EXEC"


//--------------------- .note.nv.tkinfo           --------------------------
	.section	.note.nv.tkinfo,"",@"SHT_NOTE"
	.sectionflags	@"SHF_NOTE_NV_TKINFO"
	.tkinfo
        /*0018*/ 	.word	0x00000002
        /*0030*/ 	.string	""
        /*0030*/ 	.string	"ptxas"
        /*0030*/ 	.string	"Cuda compilation tools, release 13.0, V13.0.88"
        /*0030*/ 	.string	"Build cuda_13.0.r13.0/compiler.36424714_0"
        /*0030*/ 	.string	"-arch sm_100 -m 64 "



//--------------------- .note.nv.cuinfo           --------------------------
	.section	.note.nv.cuinfo,"",@"SHT_NOTE"
	.sectionflags	@"SHF_NOTE_NV_CUINFO"
        /*0018*/ 	.short	0x0002
        /*001a*/ 	.short	0x0064
        /*001c*/ 	.short	0x0082
	.zero		2


//--------------------- .nv.info                  --------------------------
	.section	.nv.info,"",@"SHT_CUDA_INFO"
	.align	4


	//----- nvinfo : EIATTR_REGCOUNT
	.align		4
        /*0000*/ 	.byte	0x04, 0x2f
        /*0002*/ 	.short	(.L_2 - .L_1)
	.align		4
.L_1:
        /*0004*/ 	.word	index@(_Z14compute_staticPKfPfi)
        /*0008*/ 	.word	0x0000001e


	//----- nvinfo : EIATTR_FRAME_SIZE
	.align		4
.L_2:
        /*000c*/ 	.byte	0x04, 0x11
        /*000e*/ 	.short	(.L_4 - .L_3)
	.align		4
.L_3:
        /*0010*/ 	.word	index@(_Z14compute_staticPKfPfi)
        /*0014*/ 	.word	0x00000000


	//----- nvinfo : EIATTR_MIN_STACK_SIZE
	.align		4
.L_4:
        /*0018*/ 	.byte	0x04, 0x12
        /*001a*/ 	.short	(.L_6 - .L_5)
	.align		4
.L_5:
        /*001c*/ 	.word	index@(_Z14compute_staticPKfPfi)
        /*0020*/ 	.word	0x00000000
.L_6:


//--------------------- .nv.compat                --------------------------
	.section	.nv.compat,"",@"SHT_CUDA_COMPAT_INFO"
	.align	4
        /*0000*/ 	.byte	0x02, 0x09, 0x00, 0x00, 0x02, 0x02, 0x01, 0x00, 0x02, 0x05, 0x05, 0x00, 0x03, 0x07, 0x01, 0x01
        /*0010*/ 	.byte	0x02, 0x03, 0x00, 0x00, 0x02, 0x06, 0x01, 0x00, 0x04, 0x0b, 0x08, 0x00, 0x01, 0x00, 0x00, 0x00
        /*0020*/ 	.byte	0x00, 0x00, 0x00, 0x00


//--------------------- .nv.info._Z14compute_staticPKfPfi --------------------------
	.section	.nv.info._Z14compute_staticPKfPfi,"",@"SHT_CUDA_INFO"
	.sectionflags	@""
	.align	4


	//----- nvinfo : EIATTR_CUDA_API_VERSION
	.align		4
        /*0000*/ 	.byte	0x04, 0x37
        /*0002*/ 	.short	(.L_8 - .L_7)
.L_7:
        /*0004*/ 	.word	0x00000082


	//----- nvinfo : EIATTR_KPARAM_INFO
	.align		4
.L_8:
        /*0008*/ 	.byte	0x04, 0x17
        /*000a*/ 	.short	(.L_10 - .L_9)
.L_9:
        /*000c*/ 	.word	0x00000000
        /*0010*/ 	.short	0x0002
        /*0012*/ 	.short	0x0010
        /*0014*/ 	.byte	0x00, 0xf0, 0x11, 0x00


	//----- nvinfo : EIATTR_KPARAM_INFO
	.align		4
.L_10:
        /*0018*/ 	.byte	0x04, 0x17
        /*001a*/ 	.short	(.L_12 - .L_11)
.L_11:
        /*001c*/ 	.word	0x00000000
        /*0020*/ 	.short	0x0001
        /*0022*/ 	.short	0x0008
        /*0024*/ 	.byte	0x00, 0xf5, 0x21, 0x00


	//----- nvinfo : EIATTR_KPARAM_INFO
	.align		4
.L_12:
        /*0028*/ 	.byte	0x04, 0x17
        /*002a*/ 	.short	(.L_14 - .L_13)
.L_13:
        /*002c*/ 	.word	0x00000000
        /*0030*/ 	.short	0x0000
        /*0032*/ 	.short	0x0000
        /*0034*/ 	.byte	0x00, 0xf5, 0x21, 0x00


	//----- nvinfo : EIATTR_SPARSE_MMA_MASK
	.align		4
.L_14:
        /*0038*/ 	.byte	0x03, 0x50
        /*003a*/ 	.short	0x0000


	//----- nvinfo : EIATTR_MAXREG_COUNT
	.align		4
        /*003c*/ 	.byte	0x03, 0x1b
        /*003e*/ 	.short	0x00ff


	//----- nvinfo : EIATTR_MERCURY_ISA_VERSION
	.align		4
        /*0040*/ 	.byte	0x03, 0x5f
        /*0042*/ 	.short	0x0101


	//----- nvinfo : EIATTR_VRC_CTA_INIT_COUNT
	.align		4
        /*0044*/ 	.byte	0x02, 0x4a
	.zero		1
	.zero		1


	//----- nvinfo : EIATTR_EXIT_INSTR_OFFSETS
	.align		4
        /*0048*/ 	.byte	0x04, 0x1c
        /*004a*/ 	.short	(.L_16 - .L_15)


	//   ....[0]....
.L_15:
        /*004c*/ 	.word	0x00000070


	//   ....[1]....
        /*0050*/ 	.word	0x00001050


	//----- nvinfo : EIATTR_CRS_STACK_SIZE
	.align		4
.L_16:
        /*0054*/ 	.byte	0x04, 0x1e
        /*0056*/ 	.short	(.L_18 - .L_17)
.L_17:
        /*0058*/ 	.word	0x00000000


	//----- nvinfo : EIATTR_CBANK_PARAM_SIZE
	.align		4
.L_18:
        /*005c*/ 	.byte	0x03, 0x19
        /*005e*/ 	.short	0x0014


	//----- nvinfo : EIATTR_PARAM_CBANK
	.align		4
        /*0060*/ 	.byte	0x04, 0x0a
        /*0062*/ 	.short	(.L_20 - .L_19)
	.align		4
.L_19:
        /*0064*/ 	.word	index@(.nv.constant0._Z14compute_staticPKfPfi)
        /*0068*/ 	.short	0x0380
        /*006a*/ 	.short	0x0014


	//----- nvinfo : EIATTR_SW_WAR
	.align		4
.L_20:
        /*006c*/ 	.byte	0x04, 0x36
        /*006e*/ 	.short	(.L_22 - .L_21)
.L_21:
        /*0070*/ 	.word	0x00000008
.L_22:


//--------------------- .nv.callgraph             --------------------------
	.section	.nv.callgraph,"",@"SHT_CUDA_CALLGRAPH"
	.align	4
	.sectionentsize	8
	.align		4
        /*0000*/ 	.word	0x00000000
	.align		4
        /*0004*/ 	.word	0xffffffff
	.align		4
        /*0008*/ 	.word	0x00000000
	.align		4
        /*000c*/ 	.word	0xfffffffe
	.align		4
        /*0010*/ 	.word	0x00000000
	.align		4
        /*0014*/ 	.word	0xfffffffd
	.align		4
        /*0018*/ 	.word	0x00000000
	.align		4
        /*001c*/ 	.word	0xfffffffc


//--------------------- .nv.constant4             --------------------------
	.section	.nv.constant4,"a",@progbits
	.align	8
	.align		8
.nv.constant4:
        /*0000*/ 	.dword	__cudart_i2opi_f


//--------------------- .text._Z14compute_staticPKfPfi --------------------------
	.section	.text._Z14compute_staticPKfPfi,"ax",@progbits
	.align	128
        .global         _Z14compute_staticPKfPfi
        .type           _Z14compute_staticPKfPfi,@function
        .size           _Z14compute_staticPKfPfi,(.L_x_14 - _Z14compute_staticPKfPfi)
        .other          _Z14compute_staticPKfPfi,@"STO_CUDA_ENTRY STV_DEFAULT"
_Z14compute_staticPKfPfi:
.text._Z14compute_staticPKfPfi:
[----:B------:R-:W-:Y:S01]  /*0000*/  LDC R1, c[0x0][0x37c] ;  /* 0x0000df00ff017b82 */ /* 0x000fe20000000800 */
[----:B------:R-:W0:Y:S07]  /*0010*/  S2R R3, SR_TID.X ;  /* 0x0000000000037919 */ /* 0x000e2e0000002100 */
[----:B------:R-:W0:Y:S01]  /*0020*/  S2UR UR4, SR_CTAID.X ;  /* 0x00000000000479c3 */ /* 0x000e220000002500 */
[----:B------:R-:W1:Y:S07]  /*0030*/  LDCU UR5, c[0x0][0x390] ;  /* 0x00007200ff0577ac */ /* 0x000e6e0008000800 */
[----:B------:R-:W0:Y:S02]  /*0040*/  LDC R0, c[0x0][0x360] ;  /* 0x0000d800ff007b82 */ /* 0x000e240000000800 */
[----:B0-----:R-:W-:-:S05]  /*0050*/  IMAD R0, R0, UR4, R3 ;  /* 0x0000000400007c24 */ /* 0x001fca000f8e0203 */
[----:B-1----:R-:W-:-:S13]  /*0060*/  ISETP.GE.AND P0, PT, R0, UR5, PT ;  /* 0x0000000500007c0c */ /* 0x002fda000bf06270 */
[----:B------:R-:W-:Y:S05]  /*0070*/  @P0 EXIT ;  /* 0x000000000000094d */ /* 0x000fea0003800000 */
[----:B------:R-:W-:Y:S01]  /*0080*/  LOP3.LUT P0, RZ, R0, 0xff, RZ, 0xc0, !PT ;  /* 0x000000ff00ff7812 */ /* 0x000fe2000780c0ff */
[----:B------:R-:W0:Y:S01]  /*0090*/  LDCU.64 UR6, c[0x0][0x358] ;  /* 0x00006b00ff0677ac */ /* 0x000e220008000a00 */
[----:B------:R-:W-:Y:S01]  /*00a0*/  BSSY.RECONVERGENT B0, `(.L_x_0) ;  /* 0x00000f7000007945 */ /* 0x000fe20003800200 */
[----:B------:R-:W-:-:S10]  /*00b0*/  IMAD.MOV.U32 R2, RZ, RZ, RZ ;  /* 0x000000ffff027224 */ /* 0x000fd400078e00ff */
[----:B------:R-:W-:Y:S05]  /*00c0*/  @!P0 BRA `(.L_x_1) ;  /* 0x0000000c00d08947 */ /* 0x000fea0003800000 */
[----:B------:R-:W1:Y:S02]  /*00d0*/  LDC.64 R6, c[0x0][0x380] ;  /* 0x0000e000ff067b82 */ /* 0x000e640000000a00 */
[----:B-1----:R-:W-:-:S05]  /*00e0*/  IMAD.WIDE R6, R0, 0x4, R6 ;  /* 0x0000000400067825 */ /* 0x002fca00078e0206 */
[----:B0-----:R-:W2:Y:S01]  /*00f0*/  LDG.E R3, desc[UR6][R6.64] ;  /* 0x0000000606037981 */ /* 0x001ea2000c1e1900 */
[----:B------:R-:W-:Y:S02]  /*0100*/  IMAD.MOV.U32 R2, RZ, RZ, RZ ;  /* 0x000000ffff027224 */ /* 0x000fe400078e00ff */
[C---:B--2---:R-:W-:Y:S01]  /*0110*/  FMUL R8, R3.reuse, 0.63661974668502807617 ;  /* 0x3f22f98303087820 */ /* 0x044fe20000400000 */
[----:B------:R-:W-:Y:S01]  /*0120*/  SHF.R.U32.HI R9, RZ, 0x17, R3 ;  /* 0x00000017ff097819 */ /* 0x000fe20000011603 */
[C---:B------:R-:W-:Y:S01]  /*0130*/  IMAD.SHL.U32 R7, R3.reuse, 0x100, RZ ;  /* 0x0000010003077824 */ /* 0x040fe200078e00ff */
[----:B------:R-:W-:Y:S02]  /*0140*/  FSETP.GE.AND P0, PT, |R3|, 105615, PT ;  /* 0x47ce47800300780b */ /* 0x000fe40003f06200 */
[----:B------:R-:W-:Y:S01]  /*0150*/  LOP3.LUT R10, R9, 0xe0, RZ, 0xc0, !PT ;  /* 0x000000e0090a7812 */ /* 0x000fe200078ec0ff */
[----:B------:R-:W0:Y:S01]  /*0160*/  F2I.NTZ R8, R8 ;  /* 0x0000000800087305 */ /* 0x000e220000203100 */
[----:B------:R-:W-:-:S02]  /*0170*/  FSETP.EQ.OR P1, PT, |R3|, +INF , !P0 ;  /* 0x7f8000000300780b */ /* 0x000fc40004722600 */
[----:B------:R-:W-:Y:S01]  /*0180*/  LOP3.LUT R6, R9, 0x1f, RZ, 0xc0, !PT ;  /* 0x0000001f09067812 */ /* 0x000fe200078ec0ff */
[----:B------:R-:W-:Y:S01]  /*0190*/  VIADD R10, R10, 0xffffff80 ;  /* 0xffffff800a0a7836 */ /* 0x000fe20000000000 */
[----:B------:R-:W-:Y:S02]  /*01a0*/  P2R R11, PR, RZ, 0x2 ;  /* 0x00000002ff0b7803 */ /* 0x000fe40000000000 */
[----:B------:R-:W-:Y:S02]  /*01b0*/  LOP3.LUT R7, R7, 0x80000000, RZ, 0xfc, !PT ;  /* 0x8000000007077812 */ /* 0x000fe400078efcff */
[----:B------:R-:W-:Y:S02]  /*01c0*/  SHF.R.U32.HI R10, RZ, 0x5, R10 ;  /* 0x00000005ff0a7819 */ /* 0x000fe4000001160a */
[----:B------:R-:W-:-:S03]  /*01d0*/  IADD3 R9, PT, PT, -R6, 0x20, RZ ;  /* 0x0000002006097810 */ /* 0x000fc60007ffe1ff */
[----:B------:R-:W-:Y:S01]  /*01e0*/  IMAD.U32 R10, R10, -0x4, RZ ;  /* 0xfffffffc0a0a7824 */ /* 0x000fe200078e00ff */
[----:B0-----:R-:W-:Y:S02]  /*01f0*/  I2FP.F32.S32 R4, R8 ;  /* 0x0000000800047245 */ /* 0x001fe40000201400 */
[----:B------:R-:W-:-:S03]  /*0200*/  SEL R8, R8, RZ, !P0 ;  /* 0x000000ff08087207 */ /* 0x000fc60004000000 */
[----:B------:R-:W-:-:S04]  /*0210*/  FFMA R5, R4, -1.5707962512969970703, R3 ;  /* 0xbfc90fda04057823 */ /* 0x000fc80000000003 */
[----:B------:R-:W-:-:S04]  /*0220*/  FFMA R5, R4, -7.5497894158615963534e-08, R5 ;  /* 0xb3a2216804057823 */ /* 0x000fc80000000005 */
[----:B------:R-:W-:Y:S01]  /*0230*/  FFMA R4, R4, -5.3903029534742383927e-15, R5 ;  /* 0xa7c234c504047823 */ /* 0x000fe20000000005 */
[----:B------:R-:W-:Y:S02]  /*0240*/  IMAD.MOV.U32 R5, RZ, RZ, RZ ;  /* 0x000000ffff057224 */ /* 0x000fe400078e00ff */
[----:B------:R-:W-:-:S07]  /*0250*/  @P0 FMUL R4, RZ, R3 ;  /* 0x00000003ff040220 */ /* 0x000fce0000400000 */
.L_x_12:
[----:B------:R-:W-:Y:S01]  /*0260*/  ISETP.NE.AND P0, PT, R11, RZ, PT ;  /* 0x000000ff0b00720c */ /* 0x000fe20003f05270 */
[----:B------:R-:W-:Y:S01]  /*0270*/  BSSY.RECONVERGENT B1, `(.L_x_2) ;  /* 0x000005a000017945 */ /* 0x000fe20003800200 */
[----:B------:R-:W-:Y:S02]  /*0280*/  IMAD.MOV.U32 R23, RZ, RZ, R8 ;  /* 0x000000ffff177224 */ /* 0x000fe400078e0008 */
[----:B------:R-:W-:-:S09]  /*0290*/  IMAD.MOV.U32 R24, RZ, RZ, R4 ;  /* 0x000000ffff187224 */ /* 0x000fd200078e0004 */
[----:B------:R-:W-:Y:S05]  /*02a0*/  @P0 BRA `(.L_x_3) ;  /* 0x0000000400580947 */ /* 0x000fea0003800000 */
[----:B------:R-:W-:Y:S02]  /*02b0*/  HFMA2 R25, -RZ, RZ, 0, 0 ;  /* 0x00000000ff197431 */ /* 0x000fe400000001ff */
[----:B------:R-:W-:Y:S01]  /*02c0*/  IMAD.MOV.U32 R22, RZ, RZ, RZ ;  /* 0x000000ffff167224 */ /* 0x000fe200078e00ff */
[----:B------:R-:W0:Y:S01]  /*02d0*/  LDCU.64 UR8, c[0x4][URZ] ;  /* 0x01000000ff0877ac */ /* 0x000e220008000a00 */
[----:B------:R-:W-:Y:S01]  /*02e0*/  UMOV UR5, URZ ;  /* 0x000000ff00057c82 */ /* 0x000fe20008000000 */
[----:B------:R-:W-:-:S05]  /*02f0*/  UMOV UR4, URZ ;  /* 0x000000ff00047c82 */ /* 0x000fca0008000000 */
.L_x_4:
[----:B0-----:R-:W-:Y:S02]  /*0300*/  IMAD.U32 R14, RZ, RZ, UR8 ;  /* 0x00000008ff0e7e24 */ /* 0x001fe4000f8e00ff */
[----:B------:R-:W-:-:S05]  /*0310*/  IMAD.U32 R15, RZ, RZ, UR9 ;  /* 0x00000009ff0f7e24 */ /* 0x000fca000f8e00ff */
[----:B------:R-:W2:Y:S01]  /*0320*/  LDG.E.CONSTANT R14, desc[UR6][R14.64] ;  /* 0x000000060e0e7981 */ /* 0x000ea2000c1e9900 */
[----:B------:R-:W-:Y:S01]  /*0330*/  UIADD3 UR4, UPT, UPT, UR4, 0x1, URZ ;  /* 0x0000000104047890 */ /* 0x000fe2000fffe0ff */
[C---:B------:R-:W-:Y:S01]  /*0340*/  ISETP.EQ.AND P0, PT, R22.reuse, RZ, PT ;  /* 0x000000ff1600720c */ /* 0x040fe20003f02270 */
[----:B------:R-:W-:Y:S01]  /*0350*/  UIADD3 UR8, UP1, UPT, UR8, 0x4, URZ ;  /* 0x0000000408087890 */ /* 0x000fe2000ff3e0ff */
[C---:B------:R-:W-:Y:S01]  /*0360*/  ISETP.EQ.AND P1, PT, R22.reuse, 0x4, PT ;  /* 0x000000041600780c */ /* 0x040fe20003f22270 */
[----:B------:R-:W-:Y:S01]  /*0370*/  UISETP.NE.AND UP0, UPT, UR4, 0x6, UPT ;  /* 0x000000060400788c */ /* 0x000fe2000bf05270 */
[C---:B------:R-:W-:Y:S01]  /*0380*/  ISETP.EQ.AND P3, PT, R22.reuse, 0xc, PT ;  /* 0x0000000c1600780c */ /* 0x040fe20003f62270 */
[----:B------:R-:W-:Y:S01]  /*0390*/  UIADD3.X UR9, UPT, UPT, URZ, UR9, URZ, UP1, !UPT ;  /* 0x00000009ff097290 */ /* 0x000fe20008ffe4ff */
[C---:B------:R-:W-:Y:S02]  /*03a0*/  ISETP.EQ.AND P4, PT, R22.reuse, 0x10, PT ;  /* 0x000000101600780c */ /* 0x040fe40003f82270 */
[----:B------:R-:W-:Y:S01]  /*03b0*/  ISETP.EQ.AND P5, PT, R22, 0x14, PT ;  /* 0x000000141600780c */ /* 0x000fe20003fa2270 */
[----:B--2---:R-:W-:-:S03]  /*03c0*/  IMAD.WIDE.U32 R16, R14, R7, RZ ;  /* 0x000000070e107225 */ /* 0x004fc600078e00ff */
[----:B------:R-:W-:-:S04]  /*03d0*/  IADD3 R16, P2, PT, R16, R25, RZ ;  /* 0x0000001910107210 */ /* 0x000fc80007f5e0ff */
[----:B------:R-:W-:Y:S01]  /*03e0*/  IADD3.X R25, PT, PT, R17, UR5, RZ, P2, !PT ;  /* 0x0000000511197c10 */ /* 0x000fe200097fe4ff */
[--C-:B------:R-:W-:Y:S01]  /*03f0*/  @P0 IMAD.MOV.U32 R12, RZ, RZ, R16.reuse ;  /* 0x000000ffff0c0224 */ /* 0x100fe200078e0010 */
[C---:B------:R-:W-:Y:S01]  /*0400*/  ISETP.EQ.AND P2, PT, R22.reuse, 0x8, PT ;  /* 0x000000081600780c */ /* 0x040fe20003f42270 */
[--C-:B------:R-:W-:Y:S02]  /*0410*/  @P1 IMAD.MOV.U32 R13, RZ, RZ, R16.reuse ;  /* 0x000000ffff0d1224 */ /* 0x100fe400078e0010 */
[----:B------:R-:W-:Y:S01]  /*0420*/  @P5 MOV R21, R16 ;  /* 0x0000001000155202 */ /* 0x000fe20000000f00 */
[--C-:B------:R-:W-:Y:S02]  /*0430*/  @P3 IMAD.MOV.U32 R19, RZ, RZ, R16.reuse ;  /* 0x000000ffff133224 */ /* 0x100fe400078e0010 */
[----:B------:R-:W-:Y:S02]  /*0440*/  @P4 IMAD.MOV.U32 R20, RZ, RZ, R16 ;  /* 0x000000ffff144224 */ /* 0x000fe400078e0010 */
[----:B------:R-:W-:-:S05]  /*0450*/  VIADD R22, R22, 0x4 ;  /* 0x0000000416167836 */ /* 0x000fca0000000000 */
[----:B------:R-:W-:Y:S01]  /*0460*/  @P2 IMAD.MOV.U32 R18, RZ, RZ, R16 ;  /* 0x000000ffff122224 */ /* 0x000fe200078e0010 */
[----:B------:R-:W-:Y:S06]  /*0470*/  BRA.U UP0, `(.L_x_4) ;  /* 0xfffffffd00a07547 */ /* 0x000fec000b83ffff */
[C---:B------:R-:W-:Y:S01]  /*0480*/  ISETP.EQ.AND P3, PT, R10.reuse, -0x18, PT ;  /* 0xffffffe80a00780c */ /* 0x040fe20003f62270 */
[----:B------:R-:W-:Y:S01]  /*0490*/  BSSY.RECONVERGENT B2, `(.L_x_5) ;  /* 0x0000026000027945 */ /* 0x000fe20003800200 */
[C---:B------:R-:W-:Y:S02]  /*04a0*/  ISETP.EQ.AND P4, PT, R10.reuse, -0x14, PT ;  /* 0xffffffec0a00780c */ /* 0x040fe40003f82270 */
[C---:B------:R-:W-:Y:S02]  /*04b0*/  ISETP.EQ.AND P0, PT, R10.reuse, -0x10, PT ;  /* 0xfffffff00a00780c */ /* 0x040fe40003f02270 */
[C---:B------:R-:W-:Y:S02]  /*04c0*/  ISETP.EQ.AND P1, PT, R10.reuse, -0xc, PT ;  /* 0xfffffff40a00780c */ /* 0x040fe40003f22270 */
[----:B------:R-:W-:Y:S02]  /*04d0*/  ISETP.EQ.AND P2, PT, R10, -0x8, PT ;  /* 0xfffffff80a00780c */ /* 0x000fe40003f42270 */
[----:B------:R-:W-:-:S02]  /*04e0*/  ISETP.NE.AND P6, PT, R6, RZ, PT ;  /* 0x000000ff0600720c */ /* 0x000fc40003fc5270 */
[C---:B------:R-:W-:Y:S01]  /*04f0*/  ISETP.EQ.AND P5, PT, R10.reuse, 0x4, PT ;  /* 0x000000040a00780c */ /* 0x040fe20003fa2270 */
[--C-:B------:R-:W-:Y:S01]  /*0500*/  @P3 IMAD.MOV.U32 R23, RZ, RZ, R12.reuse ;  /* 0x000000ffff173224 */ /* 0x100fe200078e000c */
[C---:B------:R-:W-:Y:S01]  /*0510*/  ISETP.EQ.AND P3, PT, R10.reuse, -0x4, PT ;  /* 0xfffffffc0a00780c */ /* 0x040fe20003f62270 */
[----:B------:R-:W-:Y:S02]  /*0520*/  @P4 IMAD.MOV.U32 R14, RZ, RZ, R12 ;  /* 0x000000ffff0e4224 */ /* 0x000fe400078e000c */
[--C-:B------:R-:W-:Y:S01]  /*0530*/  @P4 IMAD.MOV.U32 R23, RZ, RZ, R13.reuse ;  /* 0x000000ffff174224 */ /* 0x100fe200078e000d */
[----:B------:R-:W-:Y:S01]  /*0540*/  ISETP.EQ.AND P4, PT, R10, RZ, PT ;  /* 0x000000ff0a00720c */ /* 0x000fe20003f82270 */
[----:B------:R-:W-:Y:S02]  /*0550*/  @P0 IMAD.MOV.U32 R14, RZ, RZ, R13 ;  /* 0x000000ffff0e0224 */ /* 0x000fe400078e000d */
[--C-:B------:R-:W-:Y:S01]  /*0560*/  @P0 IMAD.MOV.U32 R23, RZ, RZ, R18.reuse ;  /* 0x000000ffff170224 */ /* 0x100fe200078e0012 */
[----:B------:R-:W-:Y:S01]  /*0570*/  @P1 MOV R23, R19 ;  /* 0x0000001300171202 */ /* 0x000fe20000000f00 */
[----:B------:R-:W-:-:S02]  /*0580*/  @P1 IMAD.MOV.U32 R14, RZ, RZ, R18 ;  /* 0x000000ffff0e1224 */ /* 0x000fc400078e0012 */
[----:B------:R-:W-:Y:S02]  /*0590*/  @P2 IMAD.MOV.U32 R14, RZ, RZ, R19 ;  /* 0x000000ffff0e2224 */ /* 0x000fe400078e0013 */
[--C-:B------:R-:W-:Y:S02]  /*05a0*/  @P2 IMAD.MOV.U32 R23, RZ, RZ, R20.reuse ;  /* 0x000000ffff172224 */ /* 0x100fe400078e0014 */
[----:B------:R-:W-:Y:S02]  /*05b0*/  @P3 IMAD.MOV.U32 R14, RZ, RZ, R20 ;  /* 0x000000ffff0e3224 */ /* 0x000fe400078e0014 */
[--C-:B------:R-:W-:Y:S02]  /*05c0*/  @P3 IMAD.MOV.U32 R23, RZ, RZ, R21.reuse ;  /* 0x000000ffff173224 */ /* 0x100fe400078e0015 */
[----:B------:R-:W-:Y:S02]  /*05d0*/  @P4 IMAD.MOV.U32 R14, RZ, RZ, R21 ;  /* 0x000000ffff0e4224 */ /* 0x000fe400078e0015 */
[----:B------:R-:W-:-:S02]  /*05e0*/  @P4 IMAD.MOV.U32 R23, RZ, RZ, R25 ;  /* 0x000000ffff174224 */ /* 0x000fc400078e0019 */
[----:B------:R-:W-:Y:S01]  /*05f0*/  @P5 IMAD.MOV.U32 R14, RZ, RZ, R25 ;  /* 0x000000ffff0e5224 */ /* 0x000fe200078e0019 */
[----:B------:R-:W-:Y:S06]  /*0600*/  @!P6 BRA `(.L_x_6) ;  /* 0x000000000038e947 */ /* 0x000fec0003800000 */
[----:B------:R-:W-:Y:S01]  /*0610*/  @P0 MOV R16, R12 ;  /* 0x0000000c00100202 */ /* 0x000fe20000000f00 */
[----:B------:R-:W-:Y:S01]  /*0620*/  @P1 IMAD.MOV.U32 R16, RZ, RZ, R13 ;  /* 0x000000ffff101224 */ /* 0x000fe200078e000d */
[----:B------:R-:W-:Y:S01]  /*0630*/  ISETP.EQ.AND P0, PT, R10, 0x8, PT ;  /* 0x000000080a00780c */ /* 0x000fe20003f02270 */
[----:B------:R-:W-:Y:S01]  /*0640*/  @P2 IMAD.MOV.U32 R16, RZ, RZ, R18 ;  /* 0x000000ffff102224 */ /* 0x000fe200078e0012 */
[-C--:B------:R-:W-:Y:S01]  /*0650*/  SHF.L.U32 R15, R14, R6.reuse, RZ ;  /* 0x000000060e0f7219 */ /* 0x080fe200000006ff */
[----:B------:R-:W-:Y:S01]  /*0660*/  @P3 IMAD.MOV.U32 R16, RZ, RZ, R19 ;  /* 0x000000ffff103224 */ /* 0x000fe200078e0013 */
[----:B------:R-:W-:Y:S01]  /*0670*/  SHF.L.U32 R23, R23, R6, RZ ;  /* 0x0000000617177219 */ /* 0x000fe200000006ff */
[----:B------:R-:W-:Y:S01]  /*0680*/  @P4 IMAD.MOV.U32 R16, RZ, RZ, R20 ;  /* 0x000000ffff104224 */ /* 0x000fe200078e0014 */
[----:B------:R-:W-:Y:S01]  /*0690*/  SHF.R.U32.HI R14, RZ, R9, R14 ;  /* 0x00000009ff0e7219 */ /* 0x000fe2000001160e */
[----:B------:R-:W-:-:S04]  /*06a0*/  @P5 IMAD.MOV.U32 R16, RZ, RZ, R21 ;  /* 0x000000ffff105224 */ /* 0x000fc800078e0015 */
[----:B------:R-:W-:Y:S02]  /*06b0*/  IMAD.IADD R23, R23, 0x1, R14 ;  /* 0x0000000117177824 */ /* 0x000fe400078e020e */
[----:B------:R-:W-:-:S05]  /*06c0*/  @P0 IMAD.MOV.U32 R16, RZ, RZ, R25 ;  /* 0x000000ffff100224 */ /* 0x000fca00078e0019 */
[----:B------:R-:W-:-:S04]  /*06d0*/  SHF.R.U32.HI R16, RZ, R9, R16 ;  /* 0x00000009ff107219 */ /* 0x000fc80000011610 */
[----:B------:R-:W-:-:S07]  /*06e0*/  IADD3 R14, PT, PT, R15, R16, RZ ;  /* 0x000000100f0e7210 */ /* 0x000fce0007ffe0ff */
.L_x_6:
[----:B------:R-:W-:Y:S05]  /*06f0*/  BSYNC.RECONVERGENT B2 ;  /* 0x0000000000027941 */ /* 0x000fea0003800200 */
.L_x_5:
[C---:B------:R-:W-:Y:S01]  /*0700*/  SHF.L.W.U32.HI R22, R14.reuse, 0x2, R23 ;  /* 0x000000020e167819 */ /* 0x040fe20000010e17 */
[----:B------:R-:W-:Y:S01]  /*0710*/  IMAD.SHL.U32 R14, R14, 0x4, RZ ;  /* 0x000000040e0e7824 */ /* 0x000fe200078e00ff */
[----:B------:R-:W-:Y:S01]  /*0720*/  UMOV UR4, 0x54442d19 ;  /* 0x54442d1900047882 */ /* 0x000fe20000000000 */
[----:B------:R-:W-:Y:S01]  /*0730*/  UMOV UR5, 0x3bf921fb ;  /* 0x3bf921fb00057882 */ /* 0x000fe20000000000 */
[----:B------:R-:W-:Y:S02]  /*0740*/  SHF.R.S32.HI R15, RZ, 0x1f, R22 ;  /* 0x0000001fff0f7819 */ /* 0x000fe40000011416 */
[----:B------:R-:W-:Y:S02]  /*0750*/  ISETP.GE.AND P0, PT, R3, RZ, PT ;  /* 0x000000ff0300720c */ /* 0x000fe40003f06270 */
[C---:B------:R-:W-:Y:S02]  /*0760*/  LOP3.LUT R14, R15.reuse, R14, RZ, 0x3c, !PT ;  /* 0x0000000e0f0e7212 */ /* 0x040fe400078e3cff */
[----:B------:R-:W-:-:S02]  /*0770*/  LOP3.LUT R15, R15, R22, RZ, 0x3c, !PT ;  /* 0x000000160f0f7212 */ /* 0x000fc400078e3cff */
[----:B------:R-:W-:Y:S02]  /*0780*/  SHF.R.U32.HI R23, RZ, 0x1e, R23 ;  /* 0x0000001eff177819 */ /* 0x000fe40000011617 */
[C---:B------:R-:W-:Y:S02]  /*0790*/  LOP3.LUT R24, R22.reuse, R3, RZ, 0x3c, !PT ;  /* 0x0000000316187212 */ /* 0x040fe400078e3cff */
[----:B------:R-:W0:Y:S01]  /*07a0*/  I2F.F64.S64 R14, R14 ;  /* 0x0000000e000e7312 */ /* 0x000e220000301c00 */
[----:B------:R-:W-:Y:S02]  /*07b0*/  LEA.HI R23, R22, R23, RZ, 0x1 ;  /* 0x0000001716177211 */ /* 0x000fe400078f08ff */
[----:B------:R-:W-:-:S03]  /*07c0*/  ISETP.GE.AND P1, PT, R24, RZ, PT ;  /* 0x000000ff1800720c */ /* 0x000fc60003f26270 */
[----:B------:R-:W-:Y:S01]  /*07d0*/  @!P0 IMAD.MOV R23, RZ, RZ, -R23 ;  /* 0x000000ffff178224 */ /* 0x000fe200078e0a17 */
[----:B0-----:R-:W-:-:S10]  /*07e0*/  DMUL R16, R14, UR4 ;  /* 0x000000040e107c28 */ /* 0x001fd40008000000 */
[----:B------:R-:W0:Y:S02]  /*07f0*/  F2F.F32.F64 R16, R16 ;  /* 0x0000001000107310 */ /* 0x000e240000301000 */
[----:B0-----:R-:W-:-:S07]  /*0800*/  FSEL R24, -R16, R16, !P1 ;  /* 0x0000001010187208 */ /* 0x001fce0004800100 */
.L_x_3:
[----:B------:R-:W-:Y:S05]  /*0810*/  BSYNC.RECONVERGENT B1 ;  /* 0x0000000000017941 */ /* 0x000fea0003800200 */
.L_x_2:
[----:B------:R-:W-:Y:S02]  /*0820*/  IMAD.MOV.U32 R15, RZ, RZ, 0x37cbac00 ;  /* 0x37cbac00ff0f7424 */ /* 0x000fe400078e00ff */
[----:B------:R-:W-:Y:S01]  /*0830*/  FMUL R14, R24, R24 ;  /* 0x00000018180e7220 */ /* 0x000fe20000400000 */
[----:B------:R-:W-:Y:S01]  /*0840*/  LOP3.LUT R16, R23, 0x1, RZ, 0xc0, !PT ;  /* 0x0000000117107812 */ /* 0x000fe200078ec0ff */
[----:B------:R-:W-:Y:S01]  /*0850*/  IMAD.MOV.U32 R17, RZ, RZ, 0x3d2aaabb ;  /* 0x3d2aaabbff117424 */ /* 0x000fe200078e00ff */
[----:B------:R-:W-:Y:S01]  /*0860*/  ISETP.NE.AND P2, PT, R11, RZ, PT ;  /* 0x000000ff0b00720c */ /* 0x000fe20003f45270 */
[----:B------:R-:W-:Y:S01]  /*0870*/  FFMA R15, R14, R15, -0.0013887860113754868507 ;  /* 0xbab607ed0e0f7423 */ /* 0x000fe2000000000f */
[----:B------:R-:W-:Y:S01]  /*0880*/  ISETP.NE.U32.AND P0, PT, R16, 0x1, PT ;  /* 0x000000011000780c */ /* 0x000fe20003f05070 */
[----:B------:R-:W-:Y:S01]  /*0890*/  IMAD.MOV.U32 R22, RZ, RZ, 0x3effffff ;  /* 0x3effffffff167424 */ /* 0x000fe200078e00ff */
[----:B------:R-:W-:Y:S01]  /*08a0*/  LOP3.LUT P1, RZ, R23, 0x2, RZ, 0xc0, !PT ;  /* 0x0000000217ff7812 */ /* 0x000fe2000782c0ff */
[----:B------:R-:W-:Y:S01]  /*08b0*/  BSSY.RECONVERGENT B1, `(.L_x_7) ;  /* 0x000005f000017945 */ /* 0x000fe20003800200 */
[----:B------:R-:W-:Y:S01]  /*08c0*/  FSEL R15, R15, -0.00019574658654164522886, !P0 ;  /* 0xb94d41530f0f7808 */ /* 0x000fe20004000000 */
[----:B------:R-:W-:Y:S01]  /*08d0*/  IMAD.MOV.U32 R25, RZ, RZ, R4 ;  /* 0x000000ffff197224 */ /* 0x000fe200078e0004 */
[----:B------:R-:W-:-:S02]  /*08e0*/  FSEL R17, R17, 0.0083327032625675201416, !P0 ;  /* 0x3c0885e411117808 */ /* 0x000fc40004000000 */
[----:B------:R-:W-:Y:S02]  /*08f0*/  FSEL R23, R24, 1, P0 ;  /* 0x3f80000018177808 */ /* 0x000fe40000000000 */
[----:B------:R-:W-:Y:S01]  /*0900*/  FSEL R24, -R22, -0.16666662693023681641, !P0 ;  /* 0xbe2aaaa816187808 */ /* 0x000fe20004000100 */
[C---:B------:R-:W-:Y:S02]  /*0910*/  FFMA R15, R14.reuse, R15, R17 ;  /* 0x0000000f0e0f7223 */ /* 0x040fe40000000011 */
[C---:B------:R-:W-:Y:S02]  /*0920*/  FFMA R16, R14.reuse, R23, RZ ;  /* 0x000000170e107223 */ /* 0x040fe400000000ff */
[----:B------:R-:W-:Y:S01]  /*0930*/  FFMA R15, R14, R15, R24 ;  /* 0x0000000f0e0f7223 */ /* 0x000fe20000000018 */
[----:B------:R-:W-:-:S03]  /*0940*/  IMAD.MOV.U32 R24, RZ, RZ, R8 ;  /* 0x000000ffff187224 */ /* 0x000fc600078e0008 */
[----:B------:R-:W-:-:S04]  /*0950*/  FFMA R23, R16, R15, R23 ;  /* 0x0000000f10177223 */ /* 0x000fc80000000017 */
[----:B------:R-:W-:Y:S01]  /*0960*/  @P1 FADD R23, RZ, -R23 ;  /* 0x80000017ff171221 */ /* 0x000fe20000000000 */
[----:B------:R-:W-:Y:S06]  /*0970*/  @P2 BRA `(.L_x_8) ;  /* 0x0000000400482947 */ /* 0x000fec0003800000 */
[----:B------:R-:W-:Y:S01]  /*0980*/  MOV R25, RZ ;  /* 0x000000ff00197202 */ /* 0x000fe20000000f00 */
[----:B------:R-:W-:Y:S01]  /*0990*/  IMAD.MOV.U32 R27, RZ, RZ, RZ ;  /* 0x000000ffff1b7224 */ /* 0x000fe200078e00ff */
[----:B------:R-:W-:-:S06]  /*09a0*/  UMOV UR4, URZ ;  /* 0x000000ff00047c82 */ /* 0x000fcc0008000000 */
.L_x_9:
[----:B------:R-:W0:Y:S02]  /*09b0*/  LDC.64 R14, c[0x4][RZ] ;  /* 0x01000000ff0e7b82 */ /* 0x000e240000000a00 */
[----:B0-----:R-:W-:-:S05]  /*09c0*/  IMAD.WIDE.U32 R16, R27, 0x4, R14 ;  /* 0x000000041b107825 */ /* 0x001fca00078e000e */
[----:B------:R-:W2:Y:S01]  /*09d0*/  LDG.E.CONSTANT R14, desc[UR6][R16.64] ;  /* 0x00000006100e7981 */ /* 0x000ea2000c1e9900 */
[C---:B------:R-:W-:Y:S02]  /*09e0*/  IMAD.SHL.U32 R24, R27.reuse, 0x4, RZ ;  /* 0x000000041b187824 */ /* 0x040fe400078e00ff */
[----:B------:R-:W-:-:S03]  /*09f0*/  VIADD R27, R27, 0x1 ;  /* 0x000000011b1b7836 */ /* 0x000fc60000000000 */
[C---:B------:R-:W-:Y:S02]  /*0a00*/  ISETP.EQ.AND P5, PT, R24.reuse, RZ, PT ;  /* 0x000000ff1800720c */ /* 0x040fe40003fa2270 */
[C---:B------:R-:W-:Y:S02]  /*0a10*/  ISETP.EQ.AND P4, PT, R24.reuse, 0x4, PT ;  /* 0x000000041800780c */ /* 0x040fe40003f82270 */
[C---:B------:R-:W-:Y:S02]  /*0a20*/  ISETP.EQ.AND P3, PT, R24.reuse, 0x8, PT ;  /* 0x000000081800780c */ /* 0x040fe40003f62270 */
[C---:B------:R-:W-:Y:S02]  /*0a30*/  ISETP.EQ.AND P2, PT, R24.reuse, 0xc, PT ;  /* 0x0000000c1800780c */ /* 0x040fe40003f42270 */
[----:B------:R-:W-:Y:S01]  /*0a40*/  ISETP.EQ.AND P1, PT, R24, 0x10, PT ;  /* 0x000000101800780c */ /* 0x000fe20003f22270 */
[----:B--2---:R-:W-:-:S03]  /*0a50*/  IMAD.WIDE.U32 R14, R14, R7, RZ ;  /* 0x000000070e0e7225 */ /* 0x004fc600078e00ff */
[----:B------:R-:W-:-:S04]  /*0a60*/  IADD3 R14, P0, PT, R14, R25, RZ ;  /* 0x000000190e0e7210 */ /* 0x000fc80007f1e0ff */
[----:B------:R-:W-:Y:S01]  /*0a70*/  IADD3.X R25, PT, PT, R15, UR4, RZ, P0, !PT ;  /* 0x000000040f197c10 */ /* 0x000fe200087fe4ff */
[--C-:B------:R-:W-:Y:S01]  /*0a80*/  @P5 IMAD.MOV.U32 R12, RZ, RZ, R14.reuse ;  /* 0x000000ffff0c5224 */ /* 0x100fe200078e000e */
[----:B------:R-:W-:Y:S01]  /*0a90*/  ISETP.NE.AND P5, PT, R27, 0x6, PT ;  /* 0x000000061b00780c */ /* 0x000fe20003fa5270 */
[--C-:B------:R-:W-:Y:S01]  /*0aa0*/  @P4 IMAD.MOV.U32 R13, RZ, RZ, R14.reuse ;  /* 0x000000ffff0d4224 */ /* 0x100fe200078e000e */
[----:B------:R-:W-:Y:S01]  /*0ab0*/  ISETP.EQ.AND P0, PT, R24, 0x14, PT ;  /* 0x000000141800780c */ /* 0x000fe20003f02270 */
[--C-:B------:R-:W-:Y:S01]  /*0ac0*/  @P3 IMAD.MOV.U32 R18, RZ, RZ, R14.reuse ;  /* 0x000000ffff123224 */ /* 0x100fe200078e000e */
[----:B------:R-:W-:Y:S01]  /*0ad0*/  @P1 MOV R20, R14 ;  /* 0x0000000e00141202 */ /* 0x000fe20000000f00 */
[----:B------:R-:W-:-:S10]  /*0ae0*/  @P2 IMAD.MOV.U32 R19, RZ, RZ, R14 ;  /* 0x000000ffff132224 */ /* 0x000fd400078e000e */
[----:B------:R-:W-:Y:S01]  /*0af0*/  @P0 IMAD.MOV.U32 R21, RZ, RZ, R14 ;  /* 0x000000ffff150224 */ /* 0x000fe200078e000e */
[----:B------:R-:W-:Y:S06]  /*0b00*/  @P5 BRA `(.L_x_9) ;  /* 0xfffffffc00a85947 */ /* 0x000fec000383ffff */
        /* <DEDUP_REMOVED lines=39> */
.L_x_11:
[----:B------:R-:W-:Y:S05]  /*0d80*/  BSYNC.RECONVERGENT B2 ;  /* 0x0000000000027941 */ /* 0x000fea0003800200 */
.L_x_10:
        /* <DEDUP_REMOVED lines=17> */
.L_x_8:
[----:B------:R-:W-:Y:S05]  /*0ea0*/  BSYNC.RECONVERGENT B1 ;  /* 0x0000000000017941 */ /* 0x000fea0003800200 */
.L_x_7:
[----:B------:R-:W-:Y:S02]  /*0eb0*/  IMAD.MOV.U32 R14, RZ, RZ, 0x37cbac00 ;  /* 0x37cbac00ff0e7424 */ /* 0x000fe400078e00ff */
[----:B------:R-:W-:Y:S01]  /*0ec0*/  FMUL R15, R25, R25 ;  /* 0x00000019190f7220 */ /* 0x000fe20000400000 */
[----:B------:R-:W-:Y:S01]  /*0ed0*/  LOP3.LUT R16, R24, 0x1, RZ, 0xc0, !PT ;  /* 0x0000000118107812 */ /* 0x000fe200078ec0ff */
[----:B------:R-:W-:Y:S02]  /*0ee0*/  IMAD.MOV.U32 R17, RZ, RZ, 0x3d2aaabb ;  /* 0x3d2aaabbff117424 */ /* 0x000fe400078e00ff */
[----:B------:R-:W-:Y:S01]  /*0ef0*/  FFMA R14, R15, R14, -0.0013887860113754868507 ;  /* 0xbab607ed0f0e7423 */ /* 0x000fe2000000000e */
[----:B------:R-:W-:Y:S01]  /*0f00*/  ISETP.NE.U32.AND P0, PT, R16, 0x1, PT ;  /* 0x000000011000780c */ /* 0x000fe20003f05070 */
[----:B------:R-:W-:Y:S02]  /*0f10*/  VIADD R26, R24, 0x1 ;  /* 0x00000001181a7836 */ /* 0x000fe40000000000 */
[----:B------:R-:W-:Y:S01]  /*0f20*/  VIADD R5, R5, 0x1 ;  /* 0x0000000105057836 */ /* 0x000fe20000000000 */
[----:B------:R-:W-:-:S02]  /*0f30*/  FSEL R16, R14, -0.00019574658654164522886, P0 ;  /* 0xb94d41530e107808 */ /* 0x000fc40000000000 */
[----:B------:R-:W-:Y:S02]  /*0f40*/  FSEL R24, R17, 0.0083327032625675201416, P0 ;  /* 0x3c0885e411187808 */ /* 0x000fe40000000000 */
[----:B------:R-:W-:Y:S02]  /*0f50*/  FSEL R14, R25, 1, !P0 ;  /* 0x3f800000190e7808 */ /* 0x000fe40004000000 */
[----:B------:R-:W-:Y:S01]  /*0f60*/  FSEL R25, -R22, -0.16666662693023681641, P0 ;  /* 0xbe2aaaa816197808 */ /* 0x000fe20000000100 */
[C---:B------:R-:W-:Y:S01]  /*0f70*/  FFMA R16, R15.reuse, R16, R24 ;  /* 0x000000100f107223 */ /* 0x040fe20000000018 */
[----:B------:R-:W-:Y:S01]  /*0f80*/  LOP3.LUT R22, R0, 0xff, RZ, 0xc0, !PT ;  /* 0x000000ff00167812 */ /* 0x000fe200078ec0ff */
[C---:B------:R-:W-:Y:S01]  /*0f90*/  FFMA R17, R15.reuse, R14, RZ ;  /* 0x0000000e0f117223 */ /* 0x040fe200000000ff */
[----:B------:R-:W-:Y:S01]  /*0fa0*/  LOP3.LUT P1, RZ, R26, 0x2, RZ, 0xc0, !PT ;  /* 0x000000021aff7812 */ /* 0x000fe2000782c0ff */
[----:B------:R-:W-:Y:S01]  /*0fb0*/  FFMA R16, R15, R16, R25 ;  /* 0x000000100f107223 */ /* 0x000fe20000000019 */
[----:B------:R-:W-:-:S03]  /*0fc0*/  ISETP.NE.AND P0, PT, R5, R22, PT ;  /* 0x000000160500720c */ /* 0x000fc60003f05270 */
[----:B------:R-:W-:-:S08]  /*0fd0*/  FFMA R14, R17, R16, R14 ;  /* 0x00000010110e7223 */ /* 0x000fd0000000000e */
[----:B------:R-:W-:-:S04]  /*0fe0*/  @P1 FADD R14, RZ, -R14 ;  /* 0x8000000eff0e1221 */ /* 0x000fc80000000000 */
[----:B------:R-:W-:Y:S01]  /*0ff0*/  FFMA R2, R23, R14, R2 ;  /* 0x0000000e17027223 */ /* 0x000fe20000000002 */
[----:B------:R-:W-:Y:S06]  /*1000*/  @P0 BRA `(.L_x_12) ;  /* 0xfffffff000940947 */ /* 0x000fec000383ffff */
.L_x_1:
[----:B0-----:R-:W-:Y:S05]  /*1010*/  BSYNC.RECONVERGENT B0 ;  /* 0x0000000000007941 */ /* 0x001fea0003800200 */
.L_x_0:
[----:B------:R-:W0:Y:S02]  /*1020*/  LDC.64 R4, c[0x0][0x388] ;  /* 0x0000e200ff047b82 */ /* 0x000e240000000a00 */
[----:B0-----:R-:W-:-:S05]  /*1030*/  IMAD.WIDE R4, R0, 0x4, R4 ;  /* 0x0000000400047825 */ /* 0x001fca00078e0204 */
[----:B------:R-:W-:Y:S01]  /*1040*/  STG.E desc[UR6][R4.64], R2 ;  /* 0x0000000204007986 */ /* 0x000fe2000c101906 */
[----:B------:R-:W-:Y:S05]  /*1050*/  EXIT ;  /* 0x000000000000794d */ /* 0x000fea0003800000 */
.L_x_13:
[----:B------:R-:W-:-:S00]  /*1060*/  BRA `(.L_x_13) ;  /* 0xfffffffc00fc7947 */ /* 0x000fc0000383ffff */
[----:B------:R-:W-:-:S00]  /*1070*/  NOP ;  /* 0x0000000000007918 */ /* 0x000fc00000000000 */
        /* <DEDUP_REMOVED lines=8> */
.L_x_14:


//--------------------- .nv.global.init           --------------------------
	.section	.nv.global.init,"aw",@progbits
	.align	4
.nv.global.init:
	.type		__cudart_i2opi_f,@object
	.size		__cudart_i2opi_f,(.L_0 - __cudart_i2opi_f)
__cudart_i2opi_f:
        /*0000*/ 	.byte	0x41, 0x90, 0x43, 0x3c, 0x99, 0x95, 0x62, 0xdb, 0xc0, 0xdd, 0x34, 0xf5, 0xd1, 0x57, 0x27, 0xfc
        /*0010*/ 	.byte	0x29, 0x15, 0x44, 0x4e, 0x6e, 0x83, 0xf9, 0xa2
.L_0:


//--------------------- .nv.shared.reserved.0     --------------------------
	.section	.nv.shared.reserved.0,"aw",@nobits
	.weak		__nv_reservedSMEM_offset_0_alias
	.size		__nv_reservedSMEM_offset_0_alias, 0, 64
	.other		__nv_reservedSMEM_offset_0_alias,@"STO_CUDA_RESERVED_SHARED STV_DEFAULT"
__nv_reservedSMEM_offset_0_alias:
	.zero		0
	.zero		64


//--------------------- .nv.constant0._Z14compute_staticPKfPfi --------------------------
	.section	.nv.constant0._Z14compute_staticPKfPfi,"a",@progbits
	.sectionflags	@""
	.align	4
.nv.constant0._Z14compute_staticPKfPfi:
	.zero		916


//--------------------- SYMBOLS --------------------------

	.type		.nv.reservedSmem.offset0,@object
	.size		.nv.reservedSmem.offset0,0x4
